//
// Generated by NVIDIA NVVM Compiler
//
// Compiler Build ID: CL-36424714
// Cuda compilation tools, release 13.0, V13.0.88
// Based on NVVM 20.0.0
//

.version 9.0
.target sm_100
.address_size 64

	// .globl	_Z27CoarsenedSumReductionKernelPfS_i
// _ZZ27CoarsenedSumReductionKernelPfS_iE7input_s has been demoted

.visible .entry _Z27CoarsenedSumReductionKernelPfS_i(
	.param .u64 .ptr .align 1 _Z27CoarsenedSumReductionKernelPfS_i_param_0,
	.param .u64 .ptr .align 1 _Z27CoarsenedSumReductionKernelPfS_i_param_1,
	.param .u32 _Z27CoarsenedSumReductionKernelPfS_i_param_2
)
{
	.reg .pred 	%p<9>;
	.reg .b32 	%r<19>;
	.reg .b32 	%f<19>;
	.reg .b64 	%rd<13>;
	// demoted variable
	.shared .align 4 .b8 _ZZ27CoarsenedSumReductionKernelPfS_iE7input_s[4096];
	ld.param.u64 	%rd3, [_Z27CoarsenedSumReductionKernelPfS_i_param_0];
	ld.param.u64 	%rd2, [_Z27CoarsenedSumReductionKernelPfS_i_param_1];
	ld.param.u32 	%r10, [_Z27CoarsenedSumReductionKernelPfS_i_param_2];
	cvta.to.global.u64 	%rd1, %rd3;
	mov.u32 	%r18, %ntid.x;
	mov.u32 	%r11, %ctaid.x;
	mul.lo.s32 	%r12, %r18, %r11;
	shl.b32 	%r13, %r12, 2;
	mov.u32 	%r2, %tid.x;
	add.s32 	%r3, %r13, %r2;
	setp.ge.u32 	%p1, %r3, %r10;
	@%p1 bra 	$L__BB0_13;
	mul.wide.u32 	%rd4, %r3, 4;
	add.s64 	%rd5, %rd1, %rd4;
	ld.global.f32 	%f17, [%rd5];
	add.s32 	%r4, %r3, 1024;
	setp.ge.u32 	%p2, %r4, %r10;
	@%p2 bra 	$L__BB0_3;
	mul.wide.u32 	%rd6, %r4, 4;
	add.s64 	%rd7, %rd1, %rd6;
	ld.global.f32 	%f8, [%rd7];
	add.f32 	%f17, %f17, %f8;
$L__BB0_3:
	add.s32 	%r5, %r3, 2048;
	setp.ge.u32 	%p3, %r5, %r10;
	@%p3 bra 	$L__BB0_5;
	mul.wide.u32 	%rd8, %r5, 4;
	add.s64 	%rd9, %rd1, %rd8;
	ld.global.f32 	%f9, [%rd9];
	add.f32 	%f17, %f17, %f9;
$L__BB0_5:
	add.s32 	%r6, %r3, 3072;
	setp.ge.u32 	%p4, %r6, %r10;
	@%p4 bra 	$L__BB0_7;
	mul.wide.u32 	%rd10, %r6, 4;
	add.s64 	%rd11, %rd1, %rd10;
	ld.global.f32 	%f10, [%rd11];
	add.f32 	%f17, %f17, %f10;
$L__BB0_7:
	shl.b32 	%r14, %r2, 2;
	mov.u32 	%r15, _ZZ27CoarsenedSumReductionKernelPfS_iE7input_s;
	add.s32 	%r7, %r15, %r14;
	st.shared.f32 	[%r7], %f17;
	bar.sync 	0;
	setp.lt.u32 	%p5, %r18, 2;
	@%p5 bra 	$L__BB0_11;
$L__BB0_8:
	shr.u32 	%r9, %r18, 1;
	setp.ge.u32 	%p6, %r2, %r9;
	@%p6 bra 	$L__BB0_10;
	shl.b32 	%r16, %r9, 2;
	add.s32 	%r17, %r7, %r16;
	ld.shared.f32 	%f11, [%r17];
	ld.shared.f32 	%f12, [%r7];
	add.f32 	%f13, %f11, %f12;
	st.shared.f32 	[%r7], %f13;
$L__BB0_10:
	bar.sync 	0;
	setp.gt.u32 	%p7, %r18, 3;
	mov.u32 	%r18, %r9;
	@%p7 bra 	$L__BB0_8;
$L__BB0_11:
	setp.ne.s32 	%p8, %r2, 0;
	@%p8 bra 	$L__BB0_13;
	ld.shared.f32 	%f14, [_ZZ27CoarsenedSumReductionKernelPfS_iE7input_s];
	cvta.to.global.u64 	%rd12, %rd2;
	atom.global.add.f32 	%f15, [%rd12], %f14;
$L__BB0_13:
	ret;

}


// ===== COMPILED SASS (sm_100) =====

	.target	sm_100

	.elftype	@"ET_EXEC"


//--------------------- .note.nv.tkinfo           --------------------------
	.section	.note.nv.tkinfo,"",@"SHT_NOTE"
	.sectionflags	@"SHF_NOTE_NV_TKINFO"
	.tkinfo
        /*0018*/ 	.word	0x00000002
        /*0030*/ 	.string	""
        /*0030*/ 	.string	"ptxas"
        /*0030*/ 	.string	"Cuda compilation tools, release 13.0, V13.0.88"
        /*0030*/ 	.string	"Build cuda_13.0.r13.0/compiler.36424714_0"
        /*0030*/ 	.string	"-arch sm_100 -m 64 "



//--------------------- .note.nv.cuinfo           --------------------------
	.section	.note.nv.cuinfo,"",@"SHT_NOTE"
	.sectionflags	@"SHF_NOTE_NV_CUINFO"
        /*0018*/ 	.short	0x0002
        /*001a*/ 	.short	0x0064
        /*001c*/ 	.short	0x0082
	.zero		2


//--------------------- .nv.info                  --------------------------
	.section	.nv.info,"",@"SHT_CUDA_INFO"
	.align	4


	//----- nvinfo : EIATTR_REGCOUNT
	.align		4
        /*0000*/ 	.byte	0x04, 0x2f
        /*0002*/ 	.short	(.L_1 - .L_0)
	.align		4
.L_0:
        /*0004*/ 	.word	index@(_Z27CoarsenedSumReductionKernelPfS_i)
        /*0008*/ 	.word	0x00000010


	//----- nvinfo : EIATTR_FRAME_SIZE
	.align		4
.L_1:
        /*000c*/ 	.byte	0x04, 0x11
        /*000e*/ 	.short	(.L_3 - .L_2)
	.align		4
.L_2:
        /*0010*/ 	.word	index@(_Z27CoarsenedSumReductionKernelPfS_i)
        /*0014*/ 	.word	0x00000000


	//----- nvinfo : EIATTR_MIN_STACK_SIZE
	.align		4
.L_3:
        /*0018*/ 	.byte	0x04, 0x12
        /*001a*/ 	.short	(.L_5 - .L_4)
	.align		4
.L_4:
        /*001c*/ 	.word	index@(_Z27CoarsenedSumReductionKernelPfS_i)
        /*0020*/ 	.word	0x00000000
.L_5:


//--------------------- .nv.compat                --------------------------
	.section	.nv.compat,"",@"SHT_CUDA_COMPAT_INFO"
	.align	4
        /*0000*/ 	.byte	0x02, 0x09, 0x00, 0x00, 0x02, 0x02, 0x01, 0x00, 0x02, 0x05, 0x05, 0x00, 0x03, 0x07, 0x01, 0x01
        /*0010*/ 	.byte	0x02, 0x03, 0x00, 0x00, 0x02, 0x06, 0x01, 0x00, 0x04, 0x0b, 0x08, 0x00, 0x09, 0x00, 0x00, 0x00
        /*0020*/ 	.byte	0x00, 0x00, 0x00, 0x00


//--------------------- .nv.info._Z27CoarsenedSumReductionKernelPfS_i --------------------------
	.section	.nv.info._Z27CoarsenedSumReductionKernelPfS_i,"",@"SHT_CUDA_INFO"
	.sectionflags	@""
	.align	4


	//----- nvinfo : EIATTR_CUDA_API_VERSION
	.align		4
        /*0000*/ 	.byte	0x04, 0x37
        /*0002*/ 	.short	(.L_7 - .L_6)
.L_6:
        /*0004*/ 	.word	0x00000082


	//----- nvinfo : EIATTR_KPARAM_INFO
	.align		4
.L_7:
        /*0008*/ 	.byte	0x04, 0x17
        /*000a*/ 	.short	(.L_9 - .L_8)
.L_8:
        /*000c*/ 	.word	0x00000000
        /*0010*/ 	.short	0x0002
        /*0012*/ 	.short	0x0010
        /*0014*/ 	.byte	0x00, 0xf0, 0x11, 0x00


	//----- nvinfo : EIATTR_KPARAM_INFO
	.align		4
.L_9:
        /*0018*/ 	.byte	0x04, 0x17
        /*001a*/ 	.short	(.L_11 - .L_10)
.L_10:
        /*001c*/ 	.word	0x00000000
        /*0020*/ 	.short	0x0001
        /*0022*/ 	.short	0x0008
        /*0024*/ 	.byte	0x00, 0xf5, 0x21, 0x00


	//----- nvinfo : EIATTR_KPARAM_INFO
	.align		4
.L_11:
        /*0028*/ 	.byte	0x04, 0x17
        /*002a*/ 	.short	(.L_13 - .L_12)
.L_12:
        /*002c*/ 	.word	0x00000000
        /*0030*/ 	.short	0x0000
        /*0032*/ 	.short	0x0000
        /*0034*/ 	.byte	0x00, 0xf5, 0x21, 0x00


	//----- nvinfo : EIATTR_SPARSE_MMA_MASK
	.align		4
.L_13:
        /*0038*/ 	.byte	0x03, 0x50
        /*003a*/ 	.short	0x0000


	//----- nvinfo : EIATTR_MAXREG_COUNT
	.align		4
        /*003c*/ 	.byte	0x03, 0x1b
        /*003e*/ 	.short	0x00ff


	//----- nvinfo : EIATTR_NUM_BARRIERS
	.align		4
        /*0040*/ 	.byte	0x02, 0x4c
        /*0042*/ 	.byte	0x01
	.zero		1


	//----- nvinfo : EIATTR_MERCURY_ISA_VERSION
	.align		4
        /*0044*/ 	.byte	0x03, 0x5f
        /*0046*/ 	.short	0x0101


	//----- nvinfo : EIATTR_VRC_CTA_INIT_COUNT
	.align		4
        /*0048*/ 	.byte	0x02, 0x4a
	.zero		1
	.zero		1


	//----- nvinfo : EIATTR_EXIT_INSTR_OFFSETS
	.align		4
        /*004c*/ 	.byte	0x04, 0x1c
        /*004e*/ 	.short	(.L_15 - .L_14)


	//   ....[0]....
.L_14:
        /*0050*/ 	.word	0x00000090


	//   ....[1]....
        /*0054*/ 	.word	0x00000310


	//   ....[2]....
        /*0058*/ 	.word	0x00000380


	//----- nvinfo : EIATTR_CBANK_PARAM_SIZE
	.align		4
.L_15:
        /*005c*/ 	.byte	0x03, 0x19
        /*005e*/ 	.short	0x0014


	//----- nvinfo : EIATTR_PARAM_CBANK
	.align		4
        /*0060*/ 	.byte	0x04, 0x0a
        /*0062*/ 	.short	(.L_17 - .L_16)
	.align		4
.L_16:
        /*0064*/ 	.word	index@(.nv.constant0._Z27CoarsenedSumReductionKernelPfS_i)
        /*0068*/ 	.short	0x0380
        /*006a*/ 	.short	0x0014


	//----- nvinfo : EIATTR_SW_WAR
	.align		4
.L_17:
        /*006c*/ 	.byte	0x04, 0x36
        /*006e*/ 	.short	(.L_19 - .L_18)
.L_18:
        /*0070*/ 	.word	0x00000008
.L_19:


//--------------------- .nv.callgraph             --------------------------
	.section	.nv.callgraph,"",@"SHT_CUDA_CALLGRAPH"
	.align	4
	.sectionentsize	8
	.align		4
        /*0000*/ 	.word	0x00000000
	.align		4
        /*0004*/ 	.word	0xffffffff
	.align		4
        /*0008*/ 	.word	0x00000000
	.align		4
        /*000c*/ 	.word	0xfffffffe
	.align		4
        /*0010*/ 	.word	0x00000000
	.align		4
        /*0014*/ 	.word	0xfffffffd
	.align		4
        /*0018*/ 	.word	0x00000000
	.align		4
        /*001c*/ 	.word	0xfffffffc


//--------------------- .text._Z27CoarsenedSumReductionKernelPfS_i --------------------------
	.section	.text._Z27CoarsenedSumReductionKernelPfS_i,"ax",@progbits
	.align	128
        .global         _Z27CoarsenedSumReductionKernelPfS_i
        .type           _Z27CoarsenedSumReductionKernelPfS_i,@function
        .size           _Z27CoarsenedSumReductionKernelPfS_i,(.L_x_3 - _Z27CoarsenedSumReductionKernelPfS_i)
        .other          _Z27CoarsenedSumReductionKernelPfS_i,@"STO_CUDA_ENTRY STV_DEFAULT"
_Z27CoarsenedSumReductionKernelPfS_i:
.text._Z27CoarsenedSumReductionKernelPfS_i:
[----:B------:R-:W-:Y:S01]  /*0000*/  LDC R1, c[0x0][0x37c] ;  /* 0x0000df00ff017b82 */ /* 0x000fe20000000800 */
[----:B------:R-:W0:Y:S01]  /*0010*/  S2R R0, SR_CTAID.X ;  /* 0x0000000000007919 */ /* 0x000e220000002500 */
[----:B------:R-:W0:Y:S01]  /*0020*/  LDCU UR4, c[0x0][0x360] ;  /* 0x00006c00ff0477ac */ /* 0x000e220008000800 */
[----:B------:R-:W1:Y:S01]  /*0030*/  S2R R13, SR_TID.X ;  /* 0x00000000000d7919 */ /* 0x000e620000002100 */
[----:B------:R-:W2:Y:S01]  /*0040*/  LDCU UR5, c[0x0][0x390] ;  /* 0x00007200ff0577ac */ /* 0x000ea20008000800 */
[----:B0-----:R-:W-:-:S04]  /*0050*/  IMAD R0, R0, UR4, RZ ;  /* 0x0000000400007c24 */ /* 0x001fc8000f8e02ff */
[----:B-1----:R-:W-:Y:S01]  /*0060*/  IMAD R3, R0, 0x4, R13 ;  /* 0x0000000400037824 */ /* 0x002fe200078e020d */
[----:B------:R-:W-:-:S04]  /*0070*/  MOV R0, UR4 ;  /* 0x0000000400007c02 */ /* 0x000fc80008000f00 */
[----:B--2---:R-:W-:-:S13]  /*0080*/  ISETP.GE.U32.AND P0, PT, R3, UR5, PT ;  /* 0x0000000503007c0c */ /* 0x004fda000bf06070 */
[----:B------:R-:W-:Y:S05]  /*0090*/  @P0 EXIT ;  /* 0x000000000000094d */ /* 0x000fea0003800000 */
[----:B------:R-:W0:Y:S01]  /*00a0*/  LDC.64 R8, c[0x0][0x380] ;  /* 0x0000e000ff087b82 */ /* 0x000e220000000a00 */
[C---:B------:R-:W-:Y:S01]  /*00b0*/  VIADD R5, R3.reuse, 0x400 ;  /* 0x0000040003057836 */ /* 0x040fe20000000000 */
[C---:B------:R-:W-:Y:S01]  /*00c0*/  IADD3 R7, PT, PT, R3.reuse, 0x800, RZ ;  /* 0x0000080003077810 */ /* 0x040fe20007ffe0ff */
[----:B------:R-:W1:Y:S01]  /*00d0*/  LDCU.64 UR6, c[0x0][0x358] ;  /* 0x00006b00ff0677ac */ /* 0x000e620008000a00 */
[----:B------:R-:W-:Y:S02]  /*00e0*/  VIADD R11, R3, 0xc00 ;  /* 0x00000c00030b7836 */ /* 0x000fe40000000000 */
[----:B------:R-:W-:Y:S02]  /*00f0*/  ISETP.GE.U32.AND P1, PT, R5, UR5, PT ;  /* 0x0000000505007c0c */ /* 0x000fe4000bf26070 */
[----:B------:R-:W-:Y:S02]  /*0100*/  ISETP.GE.U32.AND P2, PT, R7, UR5, PT ;  /* 0x0000000507007c0c */ /* 0x000fe4000bf46070 */
[----:B------:R-:W-:-:S09]  /*0110*/  ISETP.GE.U32.AND P0, PT, R11, UR5, PT ;  /* 0x000000050b007c0c */ /* 0x000fd2000bf06070 */
[----:B0-----:R-:W-:-:S04]  /*0120*/  @!P1 IMAD.WIDE.U32 R4, R5, 0x4, R8 ;  /* 0x0000000405049825 */ /* 0x001fc800078e0008 */
[--C-:B------:R-:W-:Y:S02]  /*0130*/  IMAD.WIDE.U32 R2, R3, 0x4, R8.reuse ;  /* 0x0000000403027825 */ /* 0x100fe400078e0008 */
[----:B-1----:R-:W2:Y:S02]  /*0140*/  @!P1 LDG.E R5, desc[UR6][R4.64] ;  /* 0x0000000604059981 */ /* 0x002ea4000c1e1900 */
[--C-:B------:R-:W-:Y:S02]  /*0150*/  @!P2 IMAD.WIDE.U32 R6, R7, 0x4, R8.reuse ;  /* 0x000000040706a825 */ /* 0x100fe400078e0008 */
[----:B------:R0:W2:Y:S02]  /*0160*/  LDG.E R10, desc[UR6][R2.64] ;  /* 0x00000006020a7981 */ /* 0x0000a4000c1e1900 */
[----:B------:R-:W-:Y:S02]  /*0170*/  @!P0 IMAD.WIDE.U32 R8, R11, 0x4, R8 ;  /* 0x000000040b088825 */ /* 0x000fe400078e0008 */
[----:B------:R-:W3:Y:S04]  /*0180*/  @!P2 LDG.E R7, desc[UR6][R6.64] ;  /* 0x000000060607a981 */ /* 0x000ee8000c1e1900 */
[----:B------:R-:W4:Y:S01]  /*0190*/  @!P0 LDG.E R9, desc[UR6][R8.64] ;  /* 0x0000000608098981 */ /* 0x000f22000c1e1900 */
[----:B------:R-:W1:Y:S01]  /*01a0*/  S2UR UR5, SR_CgaCtaId ;  /* 0x00000000000579c3 */ /* 0x000e620000008800 */
[----:B------:R-:W-:-:S02]  /*01b0*/  UMOV UR4, 0x400 ;  /* 0x0000040000047882 */ /* 0x000fc40000000000 */
[----:B-1----:R-:W-:-:S06]  /*01c0*/  ULEA UR4, UR5, UR4, 0x18 ;  /* 0x0000000405047291 */ /* 0x002fcc000f8ec0ff */
[----:B0-----:R-:W-:Y:S01]  /*01d0*/  LEA R3, R13, UR4, 0x2 ;  /* 0x000000040d037c11 */ /* 0x001fe2000f8e10ff */
[----:B--2---:R-:W-:Y:S01]  /*01e0*/  @!P1 FADD R10, R10, R5 ;  /* 0x000000050a0a9221 */ /* 0x004fe20000000000 */
[----:B------:R-:W-:-:S03]  /*01f0*/  ISETP.GE.U32.AND P1, PT, R0, 0x2, PT ;  /* 0x000000020000780c */ /* 0x000fc60003f26070 */
[----:B---3--:R-:W-:-:S04]  /*0200*/  @!P2 FADD R10, R10, R7 ;  /* 0x000000070a0aa221 */ /* 0x008fc80000000000 */
[----:B----4-:R-:W-:Y:S01]  /*0210*/  @!P0 FADD R10, R10, R9 ;  /* 0x000000090a0a8221 */ /* 0x010fe20000000000 */
[----:B------:R-:W-:-:S04]  /*0220*/  ISETP.NE.AND P0, PT, R13, RZ, PT ;  /* 0x000000ff0d00720c */ /* 0x000fc80003f05270 */
[----:B------:R0:W-:Y:S01]  /*0230*/  STS [R3], R10 ;  /* 0x0000000a03007388 */ /* 0x0001e20000000800 */
[----:B------:R-:W-:Y:S06]  /*0240*/  BAR.SYNC.DEFER_BLOCKING 0x0 ;  /* 0x0000000000007b1d */ /* 0x000fec0000010000 */
[----:B------:R-:W-:Y:S05]  /*0250*/  @!P1 BRA `(.L_x_0) ;  /* 0x00000000002c9947 */ /* 0x000fea0003800000 */
.L_x_1:
[----:B------:R-:W-:-:S04]  /*0260*/  SHF.R.U32.HI R6, RZ, 0x1, R0 ;  /* 0x00000001ff067819 */ /* 0x000fc80000011600 */
[----:B------:R-:W-:-:S13]  /*0270*/  ISETP.GE.U32.AND P1, PT, R13, R6, PT ;  /* 0x000000060d00720c */ /* 0x000fda0003f26070 */
[----:B------:R-:W-:Y:S01]  /*0280*/  @!P1 LEA R2, R6, R3, 0x2 ;  /* 0x0000000306029211 */ /* 0x000fe200078e10ff */
[----:B------:R-:W-:Y:S05]  /*0290*/  @!P1 LDS R5, [R3] ;  /* 0x0000000003059984 */ /* 0x000fea0000000800 */
[----:B------:R-:W1:Y:S02]  /*02a0*/  @!P1 LDS R2, [R2] ;  /* 0x0000000002029984 */ /* 0x000e640000000800 */
[----:B-1----:R-:W-:-:S05]  /*02b0*/  @!P1 FADD R4, R2, R5 ;  /* 0x0000000502049221 */ /* 0x002fca0000000000 */
[----:B------:R1:W-:Y:S01]  /*02c0*/  @!P1 STS [R3], R4 ;  /* 0x0000000403009388 */ /* 0x0003e20000000800 */
[----:B------:R-:W-:Y:S01]  /*02d0*/  BAR.SYNC.DEFER_BLOCKING 0x0 ;  /* 0x0000000000007b1d */ /* 0x000fe20000010000 */
[----:B------:R-:W-:Y:S01]  /*02e0*/  ISETP.GT.U32.AND P1, PT, R0, 0x3, PT ;  /* 0x000000030000780c */ /* 0x000fe20003f24070 */
[----:B------:R-:W-:-:S12]  /*02f0*/  IMAD.MOV.U32 R0, RZ, RZ, R6 ;  /* 0x000000ffff007224 */ /* 0x000fd800078e0006 */
[----:B-1----:R-:W-:Y:S05]  /*0300*/  @P1 BRA `(.L_x_1) ;  /* 0xfffffffc00d41947 */ /* 0x002fea000383ffff */
.L_x_0:
[----:B------:R-:W-:Y:S05]  /*0310*/  @P0 EXIT ;  /* 0x000000000000094d */ /* 0x000fea0003800000 */
[----:B------:R-:W1:Y:S01]  /*0320*/  S2UR UR5, SR_CgaCtaId ;  /* 0x00000000000579c3 */ /* 0x000e620000008800 */
[----:B------:R-:W-:-:S07]  /*0330*/  UMOV UR4, 0x400 ;  /* 0x0000040000047882 */ /* 0x000fce0000000000 */
[----:B0-----:R-:W0:Y:S01]  /*0340*/  LDC.64 R2, c[0x0][0x388] ;  /* 0x0000e200ff027b82 */ /* 0x001e220000000a00 */
[----:B-1----:R-:W-:-:S09]  /*0350*/  ULEA UR4, UR5, UR4, 0x18 ;  /* 0x0000000405047291 */ /* 0x002fd2000f8ec0ff */
[----:B------:R-:W0:Y:S04]  /*0360*/  LDS R5, [UR4] ;  /* 0x00000004ff057984 */ /* 0x000e280008000800 */
[----:B0-----:R-:W-:Y:S01]  /*0370*/  REDG.E.ADD.F32.FTZ.RN.STRONG.GPU desc[UR6][R2.64], R5 ;  /* 0x00000005020079a6 */ /* 0x001fe2000c12f306 */
[----:B------:R-:W-:Y:S05]  /*0380*/  EXIT ;  /* 0x000000000000794d */ /* 0x000fea0003800000 */
.L_x_2:
[----:B------:R-:W-:-:S00]  /*0390*/  BRA `(.L_x_2) ;  /* 0xfffffffc00fc7947 */ /* 0x000fc0000383ffff */
[----:B------:R-:W-:-:S00]  /*03a0*/  NOP ;  /* 0x0000000000007918 */ /* 0x000fc00000000000 */
        /* <DEDUP_REMOVED lines=13> */
.L_x_3:


//--------------------- .nv.shared._Z27CoarsenedSumReductionKernelPfS_i --------------------------
	.section	.nv.shared._Z27CoarsenedSumReductionKernelPfS_i,"aw",@nobits
	.sectionflags	@""
	.align	4
.nv.shared._Z27CoarsenedSumReductionKernelPfS_i:
	.zero		5120


//--------------------- .nv.shared.reserved.0     --------------------------
	.section	.nv.shared.reserved.0,"aw",@nobits
	.weak		__nv_reservedSMEM_offset_0_alias
	.size		__nv_reservedSMEM_offset_0_alias, 0, 64
	.other		__nv_reservedSMEM_offset_0_alias,@"STO_CUDA_RESERVED_SHARED STV_DEFAULT"
__nv_reservedSMEM_offset_0_alias:
	.zero		0
	.zero		64


//--------------------- .nv.constant0._Z27CoarsenedSumReductionKernelPfS_i --------------------------
	.section	.nv.constant0._Z27CoarsenedSumReductionKernelPfS_i,"a",@progbits
	.sectionflags	@""
	.align	4
.nv.constant0._Z27CoarsenedSumReductionKernelPfS_i:
	.zero		916


//--------------------- SYMBOLS --------------------------

	.type		.nv.reservedSmem.offset0,@object
	.size		.nv.reservedSmem.offset0,0x4
	.type		.nv.reservedSmem.cap,@object
	.size		.nv.reservedSmem.cap,0x4
